	.headerflags	@"EF_CUDA_TEXMODE_UNIFIED EF_CUDA_64BIT_ADDRESS EF_CUDA_SM86 EF_CUDA_VIRTUAL_SM(EF_CUDA_SM86)"
	.elftype	@"ET_EXEC"


//--------------------- .nv.info                  --------------------------
	.section	.nv.info,"",@"SHT_CUDA_INFO"
	.align	4


	//----- nvinfo : EIATTR_REGCOUNT
	.align		4
        /*0000*/ 	.byte	0x04, 0x2f
        /*0002*/ 	.short	(.L_1 - .L_0)
	.align		4
.L_0:
        /*0004*/ 	.word	index@(triton_poi_fused_add_gelu_6)
        /*0008*/ 	.word	0x00000010


	//----- nvinfo : EIATTR_MIN_STACK_SIZE
	.align		4
.L_1:
        /*000c*/ 	.byte	0x04, 0x12
        /*000e*/ 	.short	(.L_3 - .L_2)
	.align		4
.L_2:
        /*0010*/ 	.word	index@(triton_poi_fused_add_gelu_6)
        /*0014*/ 	.word	0x00000000


	//----- nvinfo : EIATTR_FRAME_SIZE
	.align		4
.L_3:
        /*0018*/ 	.byte	0x04, 0x11
        /*001a*/ 	.short	(.L_5 - .L_4)
	.align		4
.L_4:
        /*001c*/ 	.word	index@(triton_poi_fused_add_gelu_6)
        /*0020*/ 	.word	0x00000000


	//----- nvinfo : EIATTR_MIN_STACK_SIZE
	.align		4
.L_5:
        /*0024*/ 	.byte	0x04, 0x12
        /*0026*/ 	.short	(.L_7 - .L_6)
	.align		4
.L_6:
        /*0028*/ 	.word	index@(triton_poi_fused_add_gelu_6)
        /*002c*/ 	.word	0x00000000
.L_7:


//--------------------- .nv.info.triton_poi_fused_add_gelu_6 --------------------------
	.section	.nv.info.triton_poi_fused_add_gelu_6,"",@"SHT_CUDA_INFO"
	.sectionflags	@""
	.align	4


	//----- nvinfo : EIATTR_CUDA_API_VERSION
	.align		4
        /*0000*/ 	.byte	0x04, 0x37
        /*0002*/ 	.short	(.L_9 - .L_8)
.L_8:
        /*0004*/ 	.word	0x0000007c


	//----- nvinfo : EIATTR_SW2861232_WAR
	.align		4
.L_9:
        /*0008*/ 	.byte	0x01, 0x35
	.zero		2


	//----- nvinfo : EIATTR_PARAM_CBANK
	.align		4
        /*000c*/ 	.byte	0x04, 0x0a
        /*000e*/ 	.short	(.L_11 - .L_10)
	.align		4
.L_10:
        /*0010*/ 	.word	index@(.nv.constant0.triton_poi_fused_add_gelu_6)
        /*0014*/ 	.short	0x0160
        /*0016*/ 	.short	0x0040


	//----- nvinfo : EIATTR_CBANK_PARAM_SIZE
	.align		4
.L_11:
        /*0018*/ 	.byte	0x03, 0x19
        /*001a*/ 	.short	0x0040


	//----- nvinfo : EIATTR_KPARAM_INFO
	.align		4
        /*001c*/ 	.byte	0x04, 0x17
        /*001e*/ 	.short	(.L_13 - .L_12)
.L_12:
        /*0020*/ 	.word	0x00000000
        /*0024*/ 	.short	0x0007
        /*0026*/ 	.short	0x0038
        /*0028*/ 	.byte	0x00, 0xf4, 0x21, 0x00


	//----- nvinfo : EIATTR_KPARAM_INFO
	.align		4
.L_13:
        /*002c*/ 	.byte	0x04, 0x17
        /*002e*/ 	.short	(.L_15 - .L_14)
.L_14:
        /*0030*/ 	.word	0x00000000
        /*0034*/ 	.short	0x0006
        /*0036*/ 	.short	0x0030
        /*0038*/ 	.byte	0x00, 0xf0, 0x11, 0x00


	//----- nvinfo : EIATTR_KPARAM_INFO
	.align		4
.L_15:
        /*003c*/ 	.byte	0x04, 0x17
        /*003e*/ 	.short	(.L_17 - .L_16)
.L_16:
        /*0040*/ 	.word	0x00000000
        /*0044*/ 	.short	0x0005
        /*0046*/ 	.short	0x0028
        /*0048*/ 	.byte	0x00, 0xf4, 0x21, 0x00


	//----- nvinfo : EIATTR_KPARAM_INFO
	.align		4
.L_17:
        /*004c*/ 	.byte	0x04, 0x17
        /*004e*/ 	.short	(.L_19 - .L_18)
.L_18:
        /*0050*/ 	.word	0x00000000
        /*0054*/ 	.short	0x0004
        /*0056*/ 	.short	0x0020
        /*0058*/ 	.byte	0x00, 0xf4, 0x21, 0x00


	//----- nvinfo : EIATTR_KPARAM_INFO
	.align		4
.L_19:
        /*005c*/ 	.byte	0x04, 0x17
        /*005e*/ 	.short	(.L_21 - .L_20)
.L_20:
        /*0060*/ 	.word	0x00000000
        /*0064*/ 	.short	0x0003
        /*0066*/ 	.short	0x0018
        /*0068*/ 	.byte	0x00, 0xf4, 0x21, 0x00


	//----- nvinfo : EIATTR_KPARAM_INFO
	.align		4
.L_21:
        /*006c*/ 	.byte	0x04, 0x17
        /*006e*/ 	.short	(.L_23 - .L_22)
.L_22:
        /*0070*/ 	.word	0x00000000
        /*0074*/ 	.short	0x0002
        /*0076*/ 	.short	0x0010
        /*0078*/ 	.byte	0x00, 0xf4, 0x21, 0x00


	//----- nvinfo : EIATTR_KPARAM_INFO
	.align		4
.L_23:
        /*007c*/ 	.byte	0x04, 0x17
        /*007e*/ 	.short	(.L_25 - .L_24)
.L_24:
        /*0080*/ 	.word	0x00000000
        /*0084*/ 	.short	0x0001
        /*0086*/ 	.short	0x0008
        /*0088*/ 	.byte	0x00, 0xf4, 0x21, 0x00


	//----- nvinfo : EIATTR_KPARAM_INFO
	.align		4
.L_25:
        /*008c*/ 	.byte	0x04, 0x17
        /*008e*/ 	.short	(.L_27 - .L_26)
.L_26:
        /*0090*/ 	.word	0x00000000
        /*0094*/ 	.short	0x0000
        /*0096*/ 	.short	0x0000
        /*0098*/ 	.byte	0x00, 0xf4, 0x21, 0x00


	//----- nvinfo : EIATTR_MAXREG_COUNT
	.align		4
.L_27:
        /*009c*/ 	.byte	0x03, 0x1b
        /*009e*/ 	.short	0x0080


	//----- nvinfo : EIATTR_EXIT_INSTR_OFFSETS
	.align		4
        /*00a0*/ 	.byte	0x04, 0x1c
        /*00a2*/ 	.short	(.L_29 - .L_28)


	//   ....[0]....
.L_28:
        /*00a4*/ 	.word	0x00000350


	//----- nvinfo : EIATTR_REQNTID
	.align		4
.L_29:
        /*00a8*/ 	.byte	0x04, 0x10
        /*00aa*/ 	.short	(.L_31 - .L_30)
.L_30:
        /*00ac*/ 	.word	0x00000200
        /*00b0*/ 	.word	0x00000001
        /*00b4*/ 	.word	0x00000001
.L_31:


//--------------------- .nv.callgraph             --------------------------
	.section	.nv.callgraph,"",@"SHT_CUDA_CALLGRAPH"
	.align	4
	.sectionentsize	8
	.align		4
        /*0000*/ 	.word	0x00000000
	.align		4
        /*0004*/ 	.word	0xffffffff
	.align		4
        /*0008*/ 	.word	0x00000000
	.align		4
        /*000c*/ 	.word	0xfffffffe
	.align		4
        /*0010*/ 	.word	0x00000000
	.align		4
        /*0014*/ 	.word	0xfffffffd
	.align		4
        /*0018*/ 	.word	0x00000000
	.align		4
        /*001c*/ 	.word	0xfffffffc


//--------------------- .nv.rel.action            --------------------------
	.section	.nv.rel.action,"",@"SHT_CUDA_RELOCINFO"
	.align	8
	.sectionentsize	8
        /*0000*/ 	.byte	0x73, 0x00, 0x00, 0x00, 0x00, 0x00, 0x00, 0x00, 0x00, 0x00, 0x00, 0x11, 0x25, 0x00, 0x05, 0x36


//--------------------- .nv.constant0.triton_poi_fused_add_gelu_6 --------------------------
	.section	.nv.constant0.triton_poi_fused_add_gelu_6,"a",@progbits
	.sectionflags	@""
	.align	4
.nv.constant0.triton_poi_fused_add_gelu_6:
	.zero		416


//--------------------- .text.triton_poi_fused_add_gelu_6 --------------------------
	.section	.text.triton_poi_fused_add_gelu_6,"ax",@progbits
	.sectioninfo	@"SHI_REGISTERS=16"
	.align	128
        .global         triton_poi_fused_add_gelu_6
        .type           triton_poi_fused_add_gelu_6,@function
        .size           triton_poi_fused_add_gelu_6,(.L_x_1 - triton_poi_fused_add_gelu_6)
        .other          triton_poi_fused_add_gelu_6,@"STO_CUDA_ENTRY STV_DEFAULT"
triton_poi_fused_add_gelu_6:
.text.triton_poi_fused_add_gelu_6:
[----:B------:R-:W-:Y:S02]  /*0000*/  IMAD.MOV.U32 R1, RZ, RZ, c[0x0][0x28] ;  /* 0x00000a00ff017624 */ /* 0x000fe400078e00ff */
[----:B------:R-:W0:Y:S01]  /*0010*/  S2R R0, SR_TID.X ;  /* 0x0000000000007919 */ /* 0x000e220000002100 */
[----:B------:R-:W-:Y:S01]  /*0020*/  IMAD.MOV.U32 R11, RZ, RZ, 0x2 ;  /* 0x00000002ff0b7424 */ /* 0x000fe200078e00ff */
[----:B------:R-:W-:Y:S02]  /*0030*/  ULDC.64 UR4, c[0x0][0x118] ;  /* 0x0000460000047ab9 */ /* 0x000fe40000000a00 */
[----:B------:R-:W1:Y:S01]  /*0040*/  S2R R3, SR_CTAID.X ;  /* 0x0000000000037919 */ /* 0x000e620000002500 */
[----:B0-----:R-:W-:-:S05]  /*0050*/  IMAD.SHL.U32 R0, R0, 0x2, RZ ;  /* 0x0000000200007824 */ /* 0x001fca00078e00ff */
[----:B------:R-:W-:-:S04]  /*0060*/  LOP3.LUT R0, R0, 0x3fe, RZ, 0xc0, !PT ;  /* 0x000003fe00007812 */ /* 0x000fc800078ec0ff */
[----:B-1----:R-:W-:-:S05]  /*0070*/  LEA R0, R3, R0, 0xa ;  /* 0x0000000003007211 */ /* 0x002fca00078e50ff */
[----:B------:R-:W-:-:S05]  /*0080*/  IMAD.HI R2, R0, 0x2aaaaaab, RZ ;  /* 0x2aaaaaab00027827 */ /* 0x000fca00078e02ff */
[----:B------:R-:W-:-:S04]  /*0090*/  SHF.R.U32.HI R3, RZ, 0x1f, R2 ;  /* 0x0000001fff037819 */ /* 0x000fc80000011602 */
[----:B------:R-:W-:-:S05]  /*00a0*/  LEA.HI.SX32 R3, R2, R3, 0x15 ;  /* 0x0000000302037211 */ /* 0x000fca00078faaff */
[----:B------:R-:W-:-:S06]  /*00b0*/  IMAD.WIDE R4, R3, R11, c[0x0][0x168] ;  /* 0x00005a0003047625 */ /* 0x000fcc00078e020b */
[----:B------:R-:W2:Y:S01]  /*00c0*/  LDG.E.EL.U16 R4, [R4.64] ;  /* 0x0000000404047981 */ /* 0x000ea2000c2e1500 */
[----:B------:R-:W-:-:S06]  /*00d0*/  IMAD.WIDE R6, R3, R11, c[0x0][0x170] ;  /* 0x00005c0003067625 */ /* 0x000fcc00078e020b */
[----:B------:R-:W3:Y:S01]  /*00e0*/  LDG.E.EL.U16 R6, [R6.64] ;  /* 0x0000000406067981 */ /* 0x000ee2000c2e1500 */
[----:B------:R-:W-:Y:S01]  /*00f0*/  MOV R13, 0x4 ;  /* 0x00000004000d7802 */ /* 0x000fe20000000f00 */
[----:B------:R-:W-:-:S04]  /*0100*/  IMAD R10, R3, -0x3000, R0 ;  /* 0xffffd000030a7824 */ /* 0x000fc800078e0200 */
[----:B------:R-:W-:-:S04]  /*0110*/  IMAD.WIDE R2, R0, R13, c[0x0][0x160] ;  /* 0x0000580000027625 */ /* 0x000fc800078e020d */
[CC--:B------:R-:W-:Y:S02]  /*0120*/  IMAD.WIDE R8, R10.reuse, R11.reuse, c[0x0][0x178] ;  /* 0x00005e000a087625 */ /* 0x0c0fe400078e020b */
[----:B------:R-:W4:Y:S02]  /*0130*/  LDG.E.64 R2, [R2.64] ;  /* 0x0000000402027981 */ /* 0x000f24000c1e1b00 */
[----:B------:R-:W-:Y:S02]  /*0140*/  IMAD.WIDE R10, R10, R11, c[0x0][0x180] ;  /* 0x000060000a0a7625 */ /* 0x000fe400078e020b */
[----:B------:R0:W5:Y:S04]  /*0150*/  LDG.E.EL R8, [R8.64] ;  /* 0x0000000408087981 */ /* 0x000168000c2e1900 */
[----:B------:R-:W5:Y:S01]  /*0160*/  LDG.E.EL R10, [R10.64] ;  /* 0x000000040a0a7981 */ /* 0x000f62000c2e1900 */
[----:B--2---:R-:W-:-:S05]  /*0170*/  IMAD.U32 R5, R4, 0x10000, RZ ;  /* 0x0001000004057824 */ /* 0x004fca00078e00ff */
[----:B------:R-:W-:Y:S01]  /*0180*/  FSETP.GE.AND P0, PT, R5, RZ, PT ;  /* 0x000000ff0500720b */ /* 0x000fe20003f06000 */
[----:B---3--:R-:W-:-:S03]  /*0190*/  IMAD.U32 R5, R6, 0x10000, RZ ;  /* 0x0001000006057824 */ /* 0x008fc600078e00ff */
[----:B------:R-:W-:Y:S02]  /*01a0*/  SEL R4, R4, RZ, !P0 ;  /* 0x000000ff04047207 */ /* 0x000fe40004000000 */
[----:B------:R-:W-:Y:S02]  /*01b0*/  FSETP.GTU.AND P1, PT, R5, RZ, PT ;  /* 0x000000ff0500720b */ /* 0x000fe40003f2c000 */
[----:B------:R-:W-:Y:S02]  /*01c0*/  SHF.L.U32 R4, R4, 0x10, RZ ;  /* 0x0000001004047819 */ /* 0x000fe400000006ff */
[----:B------:R-:W-:-:S03]  /*01d0*/  SEL R6, R6, RZ, P1 ;  /* 0x000000ff06067207 */ /* 0x000fc60000800000 */
[----:B------:R-:W-:Y:S01]  /*01e0*/  FADD R4, RZ, -R4 ;  /* 0x80000004ff047221 */ /* 0x000fe20000000000 */
[----:B------:R-:W-:Y:S02]  /*01f0*/  SHF.L.U32 R5, R6, 0x10, RZ ;  /* 0x0000001006057819 */ /* 0x000fe400000006ff */
[----:B----4-:R-:W-:Y:S02]  /*0200*/  I2FP.F32.S32 R6, R2 ;  /* 0x0000000200067245 */ /* 0x010fe40000201400 */
[C---:B------:R-:W-:Y:S02]  /*0210*/  FSETP.NAN.AND P0, PT, R4.reuse, R4, PT ;  /* 0x000000040400720b */ /* 0x040fe40003f08000 */
[----:B------:R-:W-:Y:S02]  /*0220*/  FSETP.GT.AND P1, PT, R4, R5, PT ;  /* 0x000000050400720b */ /* 0x000fe40003f24000 */
[----:B0-----:R-:W-:Y:S02]  /*0230*/  I2FP.F32.S32 R9, R3 ;  /* 0x0000000300097245 */ /* 0x001fe40000201400 */
[C---:B-----5:R-:W-:Y:S01]  /*0240*/  PRMT R2, R8.reuse, 0x7632, R2 ;  /* 0x0000763208027816 */ /* 0x060fe20000000002 */
[----:B------:R-:W-:Y:S01]  /*0250*/  IMAD.U32 R8, R8, 0x10000, RZ ;  /* 0x0001000008087824 */ /* 0x000fe200078e00ff */
[----:B------:R-:W-:-:S04]  /*0260*/  PRMT R3, R10, 0x7632, R3 ;  /* 0x000076320a037816 */ /* 0x000fc80000000003 */
[----:B------:R-:W-:Y:S02]  /*0270*/  SHF.L.U32 R7, R3, 0x10, RZ ;  /* 0x0000001003077819 */ /* 0x000fe400000006ff */
[----:B------:R-:W-:Y:S02]  /*0280*/  @!P0 FSEL R4, R4, R5, P1 ;  /* 0x0000000504048208 */ /* 0x000fe40000800000 */
[----:B------:R-:W-:-:S03]  /*0290*/  SHF.L.U32 R5, R10, 0x10, RZ ;  /* 0x000000100a057819 */ /* 0x000fc600000006ff */
[----:B------:R-:W-:Y:S01]  /*02a0*/  FMUL R11, R4, 0.0078740157186985015869 ;  /* 0x3c010204040b7820 */ /* 0x000fe20000400000 */
[----:B------:R-:W-:Y:S02]  /*02b0*/  IMAD.U32 R4, R2, 0x10000, RZ ;  /* 0x0001000002047824 */ /* 0x000fe400078e00ff */
[----:B------:R-:W-:Y:S02]  /*02c0*/  IMAD.WIDE R2, R0, R13, c[0x0][0x188] ;  /* 0x0000620000027625 */ /* 0x000fe400078e020d */
[C---:B------:R-:W-:Y:S02]  /*02d0*/  FSETP.GT.AND P0, PT, R11.reuse, 9.9999997473787516356e-06, PT ;  /* 0x3727c5ac0b00780b */ /* 0x040fe40003f04000 */
[----:B------:R-:W-:-:S11]  /*02e0*/  FSETP.NAN.AND P1, PT, R11, R11, PT ;  /* 0x0000000b0b00720b */ /* 0x000fd60003f28000 */
[----:B------:R-:W-:-:S05]  /*02f0*/  @!P0 FSEL R11, R11, 9.9999997473787516356e-06, P1 ;  /* 0x3727c5ac0b0b8808 */ /* 0x000fca0000800000 */
[-C--:B------:R-:W-:Y:S01]  /*0300*/  FMUL R6, R6, R11.reuse ;  /* 0x0000000b06067220 */ /* 0x080fe20000400000 */
[----:B------:R-:W-:-:S03]  /*0310*/  FMUL R9, R9, R11 ;  /* 0x0000000b09097220 */ /* 0x000fc60000400000 */
[----:B------:R-:W-:Y:S01]  /*0320*/  FFMA R6, R8, R6, R5 ;  /* 0x0000000608067223 */ /* 0x000fe20000000005 */
[----:B------:R-:W-:-:S05]  /*0330*/  FFMA R7, R4, R9, R7 ;  /* 0x0000000904077223 */ /* 0x000fca0000000007 */
[----:B------:R-:W-:Y:S01]  /*0340*/  STG.E.64 [R2.64], R6 ;  /* 0x0000000602007986 */ /* 0x000fe2000c101b04 */
[----:B------:R-:W-:Y:S05]  /*0350*/  EXIT ;  /* 0x000000000000794d */ /* 0x000fea0003800000 */
.L_x_0:
[----:B------:R-:W-:-:S00]  /*0360*/  BRA `(.L_x_0) ;  /* 0xfffffff000007947 */ /* 0x000fc0000383ffff */
[----:B------:R-:W-:-:S00]  /*0370*/  NOP ;  /* 0x0000000000007918 */ /* 0x000fc00000000000 */
        /* <DEDUP_REMOVED lines=8> */
.L_x_1:
